//
// Generated by NVIDIA NVVM Compiler
//
// Compiler Build ID: CL-36424714
// Cuda compilation tools, release 13.0, V13.0.88
// Based on NVVM 20.0.0
//

.version 9.0
.target sm_100
.address_size 64

	// .globl	_ZN3cub18CUB_300001_SM_10006detail11EmptyKernelIvEEvv
.global .align 1 .b8 _ZN41_INTERNAL_a40b4ca8_4_k_cu_2f86def8_1356524cuda3std3__45__cpo5beginE[1];
.global .align 1 .b8 _ZN41_INTERNAL_a40b4ca8_4_k_cu_2f86def8_1356524cuda3std3__45__cpo3endE[1];
.global .align 1 .b8 _ZN41_INTERNAL_a40b4ca8_4_k_cu_2f86def8_1356524cuda3std3__45__cpo6cbeginE[1];
.global .align 1 .b8 _ZN41_INTERNAL_a40b4ca8_4_k_cu_2f86def8_1356524cuda3std3__45__cpo4cendE[1];
.global .align 1 .b8 _ZN41_INTERNAL_a40b4ca8_4_k_cu_2f86def8_1356524cuda3std3__45__cpo6rbeginE[1];
.global .align 1 .b8 _ZN41_INTERNAL_a40b4ca8_4_k_cu_2f86def8_1356524cuda3std3__45__cpo4rendE[1];
.global .align 1 .b8 _ZN41_INTERNAL_a40b4ca8_4_k_cu_2f86def8_1356524cuda3std3__45__cpo7crbeginE[1];
.global .align 1 .b8 _ZN41_INTERNAL_a40b4ca8_4_k_cu_2f86def8_1356524cuda3std3__45__cpo5crendE[1];
.global .align 1 .b8 _ZN41_INTERNAL_a40b4ca8_4_k_cu_2f86def8_1356524cuda3std3__443_GLOBAL__N__a40b4ca8_4_k_cu_2f86def8_1356526ignoreE[1];
.global .align 1 .b8 _ZN41_INTERNAL_a40b4ca8_4_k_cu_2f86def8_1356524cuda3std3__419piecewise_constructE[1];
.global .align 1 .b8 _ZN41_INTERNAL_a40b4ca8_4_k_cu_2f86def8_1356524cuda3std3__48in_placeE[1];
.global .align 1 .b8 _ZN41_INTERNAL_a40b4ca8_4_k_cu_2f86def8_1356524cuda3std3__420unreachable_sentinelE[1];
.global .align 1 .b8 _ZN41_INTERNAL_a40b4ca8_4_k_cu_2f86def8_1356524cuda3std3__47nulloptE[1];
.global .align 1 .b8 _ZN41_INTERNAL_a40b4ca8_4_k_cu_2f86def8_1356524cuda3std3__48unexpectE[1];
.global .align 1 .b8 _ZN41_INTERNAL_a40b4ca8_4_k_cu_2f86def8_1356524cuda3std6ranges3__45__cpo4swapE[1];
.global .align 1 .b8 _ZN41_INTERNAL_a40b4ca8_4_k_cu_2f86def8_1356524cuda3std6ranges3__45__cpo9iter_moveE[1];
.global .align 1 .b8 _ZN41_INTERNAL_a40b4ca8_4_k_cu_2f86def8_1356524cuda3std6ranges3__45__cpo5beginE[1];
.global .align 1 .b8 _ZN41_INTERNAL_a40b4ca8_4_k_cu_2f86def8_1356524cuda3std6ranges3__45__cpo3endE[1];
.global .align 1 .b8 _ZN41_INTERNAL_a40b4ca8_4_k_cu_2f86def8_1356524cuda3std6ranges3__45__cpo6cbeginE[1];
.global .align 1 .b8 _ZN41_INTERNAL_a40b4ca8_4_k_cu_2f86def8_1356524cuda3std6ranges3__45__cpo4cendE[1];
.global .align 1 .b8 _ZN41_INTERNAL_a40b4ca8_4_k_cu_2f86def8_1356524cuda3std6ranges3__45__cpo7advanceE[1];
.global .align 1 .b8 _ZN41_INTERNAL_a40b4ca8_4_k_cu_2f86def8_1356524cuda3std6ranges3__45__cpo9iter_swapE[1];
.global .align 1 .b8 _ZN41_INTERNAL_a40b4ca8_4_k_cu_2f86def8_1356524cuda3std6ranges3__45__cpo4nextE[1];
.global .align 1 .b8 _ZN41_INTERNAL_a40b4ca8_4_k_cu_2f86def8_1356524cuda3std6ranges3__45__cpo4prevE[1];
.global .align 1 .b8 _ZN41_INTERNAL_a40b4ca8_4_k_cu_2f86def8_1356524cuda3std6ranges3__45__cpo4dataE[1];
.global .align 1 .b8 _ZN41_INTERNAL_a40b4ca8_4_k_cu_2f86def8_1356524cuda3std6ranges3__45__cpo5cdataE[1];
.global .align 1 .b8 _ZN41_INTERNAL_a40b4ca8_4_k_cu_2f86def8_1356524cuda3std6ranges3__45__cpo4sizeE[1];
.global .align 1 .b8 _ZN41_INTERNAL_a40b4ca8_4_k_cu_2f86def8_1356524cuda3std6ranges3__45__cpo5ssizeE[1];
.global .align 1 .b8 _ZN41_INTERNAL_a40b4ca8_4_k_cu_2f86def8_1356524cuda3std6ranges3__45__cpo8distanceE[1];
.global .align 1 .b8 _ZN41_INTERNAL_a40b4ca8_4_k_cu_2f86def8_1356526thrust24THRUST_300001_SM_1000_NS8cuda_cub3parE[1];
.global .align 1 .b8 _ZN41_INTERNAL_a40b4ca8_4_k_cu_2f86def8_1356526thrust24THRUST_300001_SM_1000_NS8cuda_cub10par_nosyncE[1];
.global .align 1 .b8 _ZN41_INTERNAL_a40b4ca8_4_k_cu_2f86def8_1356526thrust24THRUST_300001_SM_1000_NS6system6detail10sequential3seqE[1];
.global .align 1 .b8 _ZN41_INTERNAL_a40b4ca8_4_k_cu_2f86def8_1356526thrust24THRUST_300001_SM_1000_NS12placeholders2_1E[1];
.global .align 1 .b8 _ZN41_INTERNAL_a40b4ca8_4_k_cu_2f86def8_1356526thrust24THRUST_300001_SM_1000_NS12placeholders2_2E[1];
.global .align 1 .b8 _ZN41_INTERNAL_a40b4ca8_4_k_cu_2f86def8_1356526thrust24THRUST_300001_SM_1000_NS12placeholders2_3E[1];
.global .align 1 .b8 _ZN41_INTERNAL_a40b4ca8_4_k_cu_2f86def8_1356526thrust24THRUST_300001_SM_1000_NS12placeholders2_4E[1];
.global .align 1 .b8 _ZN41_INTERNAL_a40b4ca8_4_k_cu_2f86def8_1356526thrust24THRUST_300001_SM_1000_NS12placeholders2_5E[1];
.global .align 1 .b8 _ZN41_INTERNAL_a40b4ca8_4_k_cu_2f86def8_1356526thrust24THRUST_300001_SM_1000_NS12placeholders2_6E[1];
.global .align 1 .b8 _ZN41_INTERNAL_a40b4ca8_4_k_cu_2f86def8_1356526thrust24THRUST_300001_SM_1000_NS12placeholders2_7E[1];
.global .align 1 .b8 _ZN41_INTERNAL_a40b4ca8_4_k_cu_2f86def8_1356526thrust24THRUST_300001_SM_1000_NS12placeholders2_8E[1];
.global .align 1 .b8 _ZN41_INTERNAL_a40b4ca8_4_k_cu_2f86def8_1356526thrust24THRUST_300001_SM_1000_NS12placeholders2_9E[1];
.global .align 1 .b8 _ZN41_INTERNAL_a40b4ca8_4_k_cu_2f86def8_1356526thrust24THRUST_300001_SM_1000_NS12placeholders3_10E[1];
.global .align 1 .b8 _ZN41_INTERNAL_a40b4ca8_4_k_cu_2f86def8_1356526thrust24THRUST_300001_SM_1000_NS3seqE[1];

.visible .entry _ZN3cub18CUB_300001_SM_10006detail11EmptyKernelIvEEvv()
{


	ret;

}


// ===== COMPILED SASS (sm_100) =====

	.target	sm_100

	.elftype	@"ET_EXEC"


//--------------------- .note.nv.tkinfo           --------------------------
	.section	.note.nv.tkinfo,"",@"SHT_NOTE"
	.sectionflags	@"SHF_NOTE_NV_TKINFO"
	.tkinfo
        /*0018*/ 	.word	0x00000002
        /*0030*/ 	.string	""
        /*0030*/ 	.string	"ptxas"
        /*0030*/ 	.string	"Cuda compilation tools, release 13.0, V13.0.88"
        /*0030*/ 	.string	"Build cuda_13.0.r13.0/compiler.36424714_0"
        /*0030*/ 	.string	"-arch sm_100 -m 64 "



//--------------------- .note.nv.cuinfo           --------------------------
	.section	.note.nv.cuinfo,"",@"SHT_NOTE"
	.sectionflags	@"SHF_NOTE_NV_CUINFO"
        /*0018*/ 	.short	0x0002
        /*001a*/ 	.short	0x0064
        /*001c*/ 	.short	0x0082
	.zero		2


//--------------------- .nv.info                  --------------------------
	.section	.nv.info,"",@"SHT_CUDA_INFO"
	.align	4


	//----- nvinfo : EIATTR_REGCOUNT
	.align		4
        /*0000*/ 	.byte	0x04, 0x2f
        /*0002*/ 	.short	(.L_44 - .L_43)
	.align		4
.L_43:
        /*0004*/ 	.word	index@(_ZN3cub18CUB_300001_SM_10006detail11EmptyKernelIvEEvv)
        /*0008*/ 	.word	0x00000004


	//----- nvinfo : EIATTR_FRAME_SIZE
	.align		4
.L_44:
        /*000c*/ 	.byte	0x04, 0x11
        /*000e*/ 	.short	(.L_46 - .L_45)
	.align		4
.L_45:
        /*0010*/ 	.word	index@(_ZN3cub18CUB_300001_SM_10006detail11EmptyKernelIvEEvv)
        /*0014*/ 	.word	0x00000000


	//----- nvinfo : EIATTR_MIN_STACK_SIZE
	.align		4
.L_46:
        /*0018*/ 	.byte	0x04, 0x12
        /*001a*/ 	.short	(.L_48 - .L_47)
	.align		4
.L_47:
        /*001c*/ 	.word	index@(_ZN3cub18CUB_300001_SM_10006detail11EmptyKernelIvEEvv)
        /*0020*/ 	.word	0x00000000
.L_48:


//--------------------- .nv.compat                --------------------------
	.section	.nv.compat,"",@"SHT_CUDA_COMPAT_INFO"
	.align	4
        /*0000*/ 	.byte	0x02, 0x09, 0x00, 0x00, 0x02, 0x02, 0x01, 0x00, 0x02, 0x05, 0x05, 0x00, 0x03, 0x07, 0x01, 0x01
        /*0010*/ 	.byte	0x02, 0x03, 0x00, 0x00, 0x02, 0x06, 0x01, 0x00, 0x04, 0x0b, 0x08, 0x00, 0x09, 0x00, 0x00, 0x00
        /*0020*/ 	.byte	0x00, 0x00, 0x00, 0x00


//--------------------- .nv.info._ZN3cub18CUB_300001_SM_10006detail11EmptyKernelIvEEvv --------------------------
	.section	.nv.info._ZN3cub18CUB_300001_SM_10006detail11EmptyKernelIvEEvv,"",@"SHT_CUDA_INFO"
	.sectionflags	@""
	.align	4


	//----- nvinfo : EIATTR_CUDA_API_VERSION
	.align		4
        /*0000*/ 	.byte	0x04, 0x37
        /*0002*/ 	.short	(.L_50 - .L_49)
.L_49:
        /*0004*/ 	.word	0x00000082


	//----- nvinfo : EIATTR_SPARSE_MMA_MASK
	.align		4
.L_50:
        /*0008*/ 	.byte	0x03, 0x50
        /*000a*/ 	.short	0x0000


	//----- nvinfo : EIATTR_MAXREG_COUNT
	.align		4
        /*000c*/ 	.byte	0x03, 0x1b
        /*000e*/ 	.short	0x00ff


	//----- nvinfo : EIATTR_MERCURY_ISA_VERSION
	.align		4
        /*0010*/ 	.byte	0x03, 0x5f
        /*0012*/ 	.short	0x0101


	//----- nvinfo : EIATTR_VRC_CTA_INIT_COUNT
	.align		4
        /*0014*/ 	.byte	0x02, 0x4a
	.zero		1
	.zero		1


	//----- nvinfo : EIATTR_EXIT_INSTR_OFFSETS
	.align		4
        /*0018*/ 	.byte	0x04, 0x1c
        /*001a*/ 	.short	(.L_52 - .L_51)


	//   ....[0]....
.L_51:
        /*001c*/ 	.word	0x00000010


	//----- nvinfo : EIATTR_SW_WAR
	.align		4
.L_52:
        /*0020*/ 	.byte	0x04, 0x36
        /*0022*/ 	.short	(.L_54 - .L_53)
.L_53:
        /*0024*/ 	.word	0x00000008
.L_54:


//--------------------- .nv.callgraph             --------------------------
	.section	.nv.callgraph,"",@"SHT_CUDA_CALLGRAPH"
	.align	4
	.sectionentsize	8
	.align		4
        /*0000*/ 	.word	0x00000000
	.align		4
        /*0004*/ 	.word	0xffffffff
	.align		4
        /*0008*/ 	.word	0x00000000
	.align		4
        /*000c*/ 	.word	0xfffffffe
	.align		4
        /*0010*/ 	.word	0x00000000
	.align		4
        /*0014*/ 	.word	0xfffffffd
	.align		4
        /*0018*/ 	.word	0x00000000
	.align		4
        /*001c*/ 	.word	0xfffffffc


//--------------------- .nv.constant4             --------------------------
	.section	.nv.constant4,"a",@progbits
	.align	8
	.align		8
.nv.constant4:
        /*0000*/ 	.dword	_ZN41_INTERNAL_a40b4ca8_4_k_cu_2f86def8_1360434cuda3std3__45__cpo5beginE
	.align		8
        /*0008*/ 	.dword	_ZN41_INTERNAL_a40b4ca8_4_k_cu_2f86def8_1360434cuda3std3__45__cpo3endE
	.align		8
        /*0010*/ 	.dword	_ZN41_INTERNAL_a40b4ca8_4_k_cu_2f86def8_1360434cuda3std3__45__cpo6cbeginE
	.align		8
        /*0018*/ 	.dword	_ZN41_INTERNAL_a40b4ca8_4_k_cu_2f86def8_1360434cuda3std3__45__cpo4cendE
	.align		8
        /*0020*/ 	.dword	_ZN41_INTERNAL_a40b4ca8_4_k_cu_2f86def8_1360434cuda3std3__45__cpo6rbeginE
	.align		8
        /*0028*/ 	.dword	_ZN41_INTERNAL_a40b4ca8_4_k_cu_2f86def8_1360434cuda3std3__45__cpo4rendE
	.align		8
        /*0030*/ 	.dword	_ZN41_INTERNAL_a40b4ca8_4_k_cu_2f86def8_1360434cuda3std3__45__cpo7crbeginE
	.align		8
        /*0038*/ 	.dword	_ZN41_INTERNAL_a40b4ca8_4_k_cu_2f86def8_1360434cuda3std3__45__cpo5crendE
	.align		8
        /*0040*/ 	.dword	_ZN41_INTERNAL_a40b4ca8_4_k_cu_2f86def8_1360434cuda3std3__443_GLOBAL__N__a40b4ca8_4_k_cu_2f86def8_1360436ignoreE
	.align		8
        /*0048*/ 	.dword	_ZN41_INTERNAL_a40b4ca8_4_k_cu_2f86def8_1360434cuda3std3__419piecewise_constructE
	.align		8
        /*0050*/ 	.dword	_ZN41_INTERNAL_a40b4ca8_4_k_cu_2f86def8_1360434cuda3std3__48in_placeE
	.align		8
        /*0058*/ 	.dword	_ZN41_INTERNAL_a40b4ca8_4_k_cu_2f86def8_1360434cuda3std3__420unreachable_sentinelE
	.align		8
        /*0060*/ 	.dword	_ZN41_INTERNAL_a40b4ca8_4_k_cu_2f86def8_1360434cuda3std3__47nulloptE
	.align		8
        /*0068*/ 	.dword	_ZN41_INTERNAL_a40b4ca8_4_k_cu_2f86def8_1360434cuda3std3__48unexpectE
	.align		8
        /*0070*/ 	.dword	_ZN41_INTERNAL_a40b4ca8_4_k_cu_2f86def8_1360434cuda3std6ranges3__45__cpo4swapE
	.align		8
        /*0078*/ 	.dword	_ZN41_INTERNAL_a40b4ca8_4_k_cu_2f86def8_1360434cuda3std6ranges3__45__cpo9iter_moveE
	.align		8
        /*0080*/ 	.dword	_ZN41_INTERNAL_a40b4ca8_4_k_cu_2f86def8_1360434cuda3std6ranges3__45__cpo5beginE
	.align		8
        /*0088*/ 	.dword	_ZN41_INTERNAL_a40b4ca8_4_k_cu_2f86def8_1360434cuda3std6ranges3__45__cpo3endE
	.align		8
        /*0090*/ 	.dword	_ZN41_INTERNAL_a40b4ca8_4_k_cu_2f86def8_1360434cuda3std6ranges3__45__cpo6cbeginE
	.align		8
        /*0098*/ 	.dword	_ZN41_INTERNAL_a40b4ca8_4_k_cu_2f86def8_1360434cuda3std6ranges3__45__cpo4cendE
	.align		8
        /*00a0*/ 	.dword	_ZN41_INTERNAL_a40b4ca8_4_k_cu_2f86def8_1360434cuda3std6ranges3__45__cpo7advanceE
	.align		8
        /*00a8*/ 	.dword	_ZN41_INTERNAL_a40b4ca8_4_k_cu_2f86def8_1360434cuda3std6ranges3__45__cpo9iter_swapE
	.align		8
        /*00b0*/ 	.dword	_ZN41_INTERNAL_a40b4ca8_4_k_cu_2f86def8_1360434cuda3std6ranges3__45__cpo4nextE
	.align		8
        /*00b8*/ 	.dword	_ZN41_INTERNAL_a40b4ca8_4_k_cu_2f86def8_1360434cuda3std6ranges3__45__cpo4prevE
	.align		8
        /*00c0*/ 	.dword	_ZN41_INTERNAL_a40b4ca8_4_k_cu_2f86def8_1360434cuda3std6ranges3__45__cpo4dataE
	.align		8
        /*00c8*/ 	.dword	_ZN41_INTERNAL_a40b4ca8_4_k_cu_2f86def8_1360434cuda3std6ranges3__45__cpo5cdataE
	.align		8
        /*00d0*/ 	.dword	_ZN41_INTERNAL_a40b4ca8_4_k_cu_2f86def8_1360434cuda3std6ranges3__45__cpo4sizeE
	.align		8
        /*00d8*/ 	.dword	_ZN41_INTERNAL_a40b4ca8_4_k_cu_2f86def8_1360434cuda3std6ranges3__45__cpo5ssizeE
	.align		8
        /*00e0*/ 	.dword	_ZN41_INTERNAL_a40b4ca8_4_k_cu_2f86def8_1360434cuda3std6ranges3__45__cpo8distanceE
	.align		8
        /*00e8*/ 	.dword	_ZN41_INTERNAL_a40b4ca8_4_k_cu_2f86def8_1360436thrust24THRUST_300001_SM_1000_NS8cuda_cub3parE
	.align		8
        /*00f0*/ 	.dword	_ZN41_INTERNAL_a40b4ca8_4_k_cu_2f86def8_1360436thrust24THRUST_300001_SM_1000_NS8cuda_cub10par_nosyncE
	.align		8
        /*00f8*/ 	.dword	_ZN41_INTERNAL_a40b4ca8_4_k_cu_2f86def8_1360436thrust24THRUST_300001_SM_1000_NS6system6detail10sequential3seqE
	.align		8
        /*0100*/ 	.dword	_ZN41_INTERNAL_a40b4ca8_4_k_cu_2f86def8_1360436thrust24THRUST_300001_SM_1000_NS12placeholders2_1E
	.align		8
        /*0108*/ 	.dword	_ZN41_INTERNAL_a40b4ca8_4_k_cu_2f86def8_1360436thrust24THRUST_300001_SM_1000_NS12placeholders2_2E
	.align		8
        /*0110*/ 	.dword	_ZN41_INTERNAL_a40b4ca8_4_k_cu_2f86def8_1360436thrust24THRUST_300001_SM_1000_NS12placeholders2_3E
	.align		8
        /*0118*/ 	.dword	_ZN41_INTERNAL_a40b4ca8_4_k_cu_2f86def8_1360436thrust24THRUST_300001_SM_1000_NS12placeholders2_4E
	.align		8
        /*0120*/ 	.dword	_ZN41_INTERNAL_a40b4ca8_4_k_cu_2f86def8_1360436thrust24THRUST_300001_SM_1000_NS12placeholders2_5E
	.align		8
        /*0128*/ 	.dword	_ZN41_INTERNAL_a40b4ca8_4_k_cu_2f86def8_1360436thrust24THRUST_300001_SM_1000_NS12placeholders2_6E
	.align		8
        /*0130*/ 	.dword	_ZN41_INTERNAL_a40b4ca8_4_k_cu_2f86def8_1360436thrust24THRUST_300001_SM_1000_NS12placeholders2_7E
	.align		8
        /*0138*/ 	.dword	_ZN41_INTERNAL_a40b4ca8_4_k_cu_2f86def8_1360436thrust24THRUST_300001_SM_1000_NS12placeholders2_8E
	.align		8
        /*0140*/ 	.dword	_ZN41_INTERNAL_a40b4ca8_4_k_cu_2f86def8_1360436thrust24THRUST_300001_SM_1000_NS12placeholders2_9E
	.align		8
        /*0148*/ 	.dword	_ZN41_INTERNAL_a40b4ca8_4_k_cu_2f86def8_1360436thrust24THRUST_300001_SM_1000_NS12placeholders3_10E
	.align		8
        /*0150*/ 	.dword	_ZN41_INTERNAL_a40b4ca8_4_k_cu_2f86def8_1360436thrust24THRUST_300001_SM_1000_NS3seqE


//--------------------- .text._ZN3cub18CUB_300001_SM_10006detail11EmptyKernelIvEEvv --------------------------
	.section	.text._ZN3cub18CUB_300001_SM_10006detail11EmptyKernelIvEEvv,"ax",@progbits
	.align	128
        .global         _ZN3cub18CUB_300001_SM_10006detail11EmptyKernelIvEEvv
        .type           _ZN3cub18CUB_300001_SM_10006detail11EmptyKernelIvEEvv,@function
        .size           _ZN3cub18CUB_300001_SM_10006detail11EmptyKernelIvEEvv,(.L_x_1 - _ZN3cub18CUB_300001_SM_10006detail11EmptyKernelIvEEvv)
        .other          _ZN3cub18CUB_300001_SM_10006detail11EmptyKernelIvEEvv,@"STO_CUDA_ENTRY STV_DEFAULT"
_ZN3cub18CUB_300001_SM_10006detail11EmptyKernelIvEEvv:
.text._ZN3cub18CUB_300001_SM_10006detail11EmptyKernelIvEEvv:
[----:B------:R-:W-:Y:S01]  /*0000*/  LDC R1, c[0x0][0x37c] ;  /* 0x0000df00ff017b82 */ /* 0x000fe20000000800 */
[----:B------:R-:W-:Y:S05]  /*0010*/  EXIT ;  /* 0x000000000000794d */ /* 0x000fea0003800000 */
.L_x_0:
[----:B------:R-:W-:-:S00]  /*0020*/  BRA `(.L_x_0) ;  /* 0xfffffffc00fc7947 */ /* 0x000fc0000383ffff */
[----:B------:R-:W-:-:S00]  /*0030*/  NOP ;  /* 0x0000000000007918 */ /* 0x000fc00000000000 */
        /* <DEDUP_REMOVED lines=12> */
.L_x_1:


//--------------------- .nv.shared.reserved.0     --------------------------
	.section	.nv.shared.reserved.0,"aw",@nobits
	.weak		__nv_reservedSMEM_offset_0_alias
	.size		__nv_reservedSMEM_offset_0_alias, 0, 64
	.other		__nv_reservedSMEM_offset_0_alias,@"STO_CUDA_RESERVED_SHARED STV_DEFAULT"
__nv_reservedSMEM_offset_0_alias:
	.zero		0
	.zero		64


//--------------------- .nv.global                --------------------------
	.section	.nv.global,"aw",@nobits
.nv.global:
	.type		_ZN41_INTERNAL_a40b4ca8_4_k_cu_2f86def8_1360436thrust24THRUST_300001_SM_1000_NS3seqE,@object
	.size		_ZN41_INTERNAL_a40b4ca8_4_k_cu_2f86def8_1360436thrust24THRUST_300001_SM_1000_NS3seqE,(_ZN41_INTERNAL_a40b4ca8_4_k_cu_2f86def8_1360434cuda3std3__48in_placeE - _ZN41_INTERNAL_a40b4ca8_4_k_cu_2f86def8_1360436thrust24THRUST_300001_SM_1000_NS3seqE)
_ZN41_INTERNAL_a40b4ca8_4_k_cu_2f86def8_1360436thrust24THRUST_300001_SM_1000_NS3seqE:
	.zero		1
	.type		_ZN41_INTERNAL_a40b4ca8_4_k_cu_2f86def8_1360434cuda3std3__48in_placeE,@object
	.size		_ZN41_INTERNAL_a40b4ca8_4_k_cu_2f86def8_1360434cuda3std3__48in_placeE,(_ZN41_INTERNAL_a40b4ca8_4_k_cu_2f86def8_1360434cuda3std6ranges3__45__cpo4sizeE - _ZN41_INTERNAL_a40b4ca8_4_k_cu_2f86def8_1360434cuda3std3__48in_placeE)
_ZN41_INTERNAL_a40b4ca8_4_k_cu_2f86def8_1360434cuda3std3__48in_placeE:
	.zero		1
	.type		_ZN41_INTERNAL_a40b4ca8_4_k_cu_2f86def8_1360434cuda3std6ranges3__45__cpo4sizeE,@object
	.size		_ZN41_INTERNAL_a40b4ca8_4_k_cu_2f86def8_1360434cuda3std6ranges3__45__cpo4sizeE,(_ZN41_INTERNAL_a40b4ca8_4_k_cu_2f86def8_1360436thrust24THRUST_300001_SM_1000_NS12placeholders2_3E - _ZN41_INTERNAL_a40b4ca8_4_k_cu_2f86def8_1360434cuda3std6ranges3__45__cpo4sizeE)
_ZN41_INTERNAL_a40b4ca8_4_k_cu_2f86def8_1360434cuda3std6ranges3__45__cpo4sizeE:
	.zero		1
	.type		_ZN41_INTERNAL_a40b4ca8_4_k_cu_2f86def8_1360436thrust24THRUST_300001_SM_1000_NS12placeholders2_3E,@object
	.size		_ZN41_INTERNAL_a40b4ca8_4_k_cu_2f86def8_1360436thrust24THRUST_300001_SM_1000_NS12placeholders2_3E,(_ZN41_INTERNAL_a40b4ca8_4_k_cu_2f86def8_1360434cuda3std3__45__cpo6cbeginE - _ZN41_INTERNAL_a40b4ca8_4_k_cu_2f86def8_1360436thrust24THRUST_300001_SM_1000_NS12placeholders2_3E)
_ZN41_INTERNAL_a40b4ca8_4_k_cu_2f86def8_1360436thrust24THRUST_300001_SM_1000_NS12placeholders2_3E:
	.zero		1
	.type		_ZN41_INTERNAL_a40b4ca8_4_k_cu_2f86def8_1360434cuda3std3__45__cpo6cbeginE,@object
	.size		_ZN41_INTERNAL_a40b4ca8_4_k_cu_2f86def8_1360434cuda3std3__45__cpo6cbeginE,(_ZN41_INTERNAL_a40b4ca8_4_k_cu_2f86def8_1360434cuda3std6ranges3__45__cpo6cbeginE - _ZN41_INTERNAL_a40b4ca8_4_k_cu_2f86def8_1360434cuda3std3__45__cpo6cbeginE)
_ZN41_INTERNAL_a40b4ca8_4_k_cu_2f86def8_1360434cuda3std3__45__cpo6cbeginE:
	.zero		1
	.type		_ZN41_INTERNAL_a40b4ca8_4_k_cu_2f86def8_1360434cuda3std6ranges3__45__cpo6cbeginE,@object
	.size		_ZN41_INTERNAL_a40b4ca8_4_k_cu_2f86def8_1360434cuda3std6ranges3__45__cpo6cbeginE,(_ZN41_INTERNAL_a40b4ca8_4_k_cu_2f86def8_1360436thrust24THRUST_300001_SM_1000_NS12placeholders2_7E - _ZN41_INTERNAL_a40b4ca8_4_k_cu_2f86def8_1360434cuda3std6ranges3__45__cpo6cbeginE)
_ZN41_INTERNAL_a40b4ca8_4_k_cu_2f86def8_1360434cuda3std6ranges3__45__cpo6cbeginE:
	.zero		1
	.type		_ZN41_INTERNAL_a40b4ca8_4_k_cu_2f86def8_1360436thrust24THRUST_300001_SM_1000_NS12placeholders2_7E,@object
	.size		_ZN41_INTERNAL_a40b4ca8_4_k_cu_2f86def8_1360436thrust24THRUST_300001_SM_1000_NS12placeholders2_7E,(_ZN41_INTERNAL_a40b4ca8_4_k_cu_2f86def8_1360434cuda3std3__45__cpo7crbeginE - _ZN41_INTERNAL_a40b4ca8_4_k_cu_2f86def8_1360436thrust24THRUST_300001_SM_1000_NS12placeholders2_7E)
_ZN41_INTERNAL_a40b4ca8_4_k_cu_2f86def8_1360436thrust24THRUST_300001_SM_1000_NS12placeholders2_7E:
	.zero		1
	.type		_ZN41_INTERNAL_a40b4ca8_4_k_cu_2f86def8_1360434cuda3std3__45__cpo7crbeginE,@object
	.size		_ZN41_INTERNAL_a40b4ca8_4_k_cu_2f86def8_1360434cuda3std3__45__cpo7crbeginE,(_ZN41_INTERNAL_a40b4ca8_4_k_cu_2f86def8_1360434cuda3std6ranges3__45__cpo4nextE - _ZN41_INTERNAL_a40b4ca8_4_k_cu_2f86def8_1360434cuda3std3__45__cpo7crbeginE)
_ZN41_INTERNAL_a40b4ca8_4_k_cu_2f86def8_1360434cuda3std3__45__cpo7crbeginE:
	.zero		1
	.type		_ZN41_INTERNAL_a40b4ca8_4_k_cu_2f86def8_1360434cuda3std6ranges3__45__cpo4nextE,@object
	.size		_ZN41_INTERNAL_a40b4ca8_4_k_cu_2f86def8_1360434cuda3std6ranges3__45__cpo4nextE,(_ZN41_INTERNAL_a40b4ca8_4_k_cu_2f86def8_1360434cuda3std6ranges3__45__cpo4swapE - _ZN41_INTERNAL_a40b4ca8_4_k_cu_2f86def8_1360434cuda3std6ranges3__45__cpo4nextE)
_ZN41_INTERNAL_a40b4ca8_4_k_cu_2f86def8_1360434cuda3std6ranges3__45__cpo4nextE:
	.zero		1
	.type		_ZN41_INTERNAL_a40b4ca8_4_k_cu_2f86def8_1360434cuda3std6ranges3__45__cpo4swapE,@object
	.size		_ZN41_INTERNAL_a40b4ca8_4_k_cu_2f86def8_1360434cuda3std6ranges3__45__cpo4swapE,(_ZN41_INTERNAL_a40b4ca8_4_k_cu_2f86def8_1360436thrust24THRUST_300001_SM_1000_NS8cuda_cub10par_nosyncE - _ZN41_INTERNAL_a40b4ca8_4_k_cu_2f86def8_1360434cuda3std6ranges3__45__cpo4swapE)
_ZN41_INTERNAL_a40b4ca8_4_k_cu_2f86def8_1360434cuda3std6ranges3__45__cpo4swapE:
	.zero		1
	.type		_ZN41_INTERNAL_a40b4ca8_4_k_cu_2f86def8_1360436thrust24THRUST_300001_SM_1000_NS8cuda_cub10par_nosyncE,@object
	.size		_ZN41_INTERNAL_a40b4ca8_4_k_cu_2f86def8_1360436thrust24THRUST_300001_SM_1000_NS8cuda_cub10par_nosyncE,(_ZN41_INTERNAL_a40b4ca8_4_k_cu_2f86def8_1360436thrust24THRUST_300001_SM_1000_NS12placeholders2_9E - _ZN41_INTERNAL_a40b4ca8_4_k_cu_2f86def8_1360436thrust24THRUST_300001_SM_1000_NS8cuda_cub10par_nosyncE)
_ZN41_INTERNAL_a40b4ca8_4_k_cu_2f86def8_1360436thrust24THRUST_300001_SM_1000_NS8cuda_cub10par_nosyncE:
	.zero		1
	.type		_ZN41_INTERNAL_a40b4ca8_4_k_cu_2f86def8_1360436thrust24THRUST_300001_SM_1000_NS12placeholders2_9E,@object
	.size		_ZN41_INTERNAL_a40b4ca8_4_k_cu_2f86def8_1360436thrust24THRUST_300001_SM_1000_NS12placeholders2_9E,(_ZN41_INTERNAL_a40b4ca8_4_k_cu_2f86def8_1360434cuda3std3__443_GLOBAL__N__a40b4ca8_4_k_cu_2f86def8_1360436ignoreE - _ZN41_INTERNAL_a40b4ca8_4_k_cu_2f86def8_1360436thrust24THRUST_300001_SM_1000_NS12placeholders2_9E)
_ZN41_INTERNAL_a40b4ca8_4_k_cu_2f86def8_1360436thrust24THRUST_300001_SM_1000_NS12placeholders2_9E:
	.zero		1
	.type		_ZN41_INTERNAL_a40b4ca8_4_k_cu_2f86def8_1360434cuda3std3__443_GLOBAL__N__a40b4ca8_4_k_cu_2f86def8_1360436ignoreE,@object
	.size		_ZN41_INTERNAL_a40b4ca8_4_k_cu_2f86def8_1360434cuda3std3__443_GLOBAL__N__a40b4ca8_4_k_cu_2f86def8_1360436ignoreE,(_ZN41_INTERNAL_a40b4ca8_4_k_cu_2f86def8_1360434cuda3std6ranges3__45__cpo4dataE - _ZN41_INTERNAL_a40b4ca8_4_k_cu_2f86def8_1360434cuda3std3__443_GLOBAL__N__a40b4ca8_4_k_cu_2f86def8_1360436ignoreE)
_ZN41_INTERNAL_a40b4ca8_4_k_cu_2f86def8_1360434cuda3std3__443_GLOBAL__N__a40b4ca8_4_k_cu_2f86def8_1360436ignoreE:
	.zero		1
	.type		_ZN41_INTERNAL_a40b4ca8_4_k_cu_2f86def8_1360434cuda3std6ranges3__45__cpo4dataE,@object
	.size		_ZN41_INTERNAL_a40b4ca8_4_k_cu_2f86def8_1360434cuda3std6ranges3__45__cpo4dataE,(_ZN41_INTERNAL_a40b4ca8_4_k_cu_2f86def8_1360436thrust24THRUST_300001_SM_1000_NS12placeholders2_1E - _ZN41_INTERNAL_a40b4ca8_4_k_cu_2f86def8_1360434cuda3std6ranges3__45__cpo4dataE)
_ZN41_INTERNAL_a40b4ca8_4_k_cu_2f86def8_1360434cuda3std6ranges3__45__cpo4dataE:
	.zero		1
	.type		_ZN41_INTERNAL_a40b4ca8_4_k_cu_2f86def8_1360436thrust24THRUST_300001_SM_1000_NS12placeholders2_1E,@object
	.size		_ZN41_INTERNAL_a40b4ca8_4_k_cu_2f86def8_1360436thrust24THRUST_300001_SM_1000_NS12placeholders2_1E,(_ZN41_INTERNAL_a40b4ca8_4_k_cu_2f86def8_1360434cuda3std3__45__cpo5beginE - _ZN41_INTERNAL_a40b4ca8_4_k_cu_2f86def8_1360436thrust24THRUST_300001_SM_1000_NS12placeholders2_1E)
_ZN41_INTERNAL_a40b4ca8_4_k_cu_2f86def8_1360436thrust24THRUST_300001_SM_1000_NS12placeholders2_1E:
	.zero		1
	.type		_ZN41_INTERNAL_a40b4ca8_4_k_cu_2f86def8_1360434cuda3std3__45__cpo5beginE,@object
	.size		_ZN41_INTERNAL_a40b4ca8_4_k_cu_2f86def8_1360434cuda3std3__45__cpo5beginE,(_ZN41_INTERNAL_a40b4ca8_4_k_cu_2f86def8_1360434cuda3std6ranges3__45__cpo5beginE - _ZN41_INTERNAL_a40b4ca8_4_k_cu_2f86def8_1360434cuda3std3__45__cpo5beginE)
_ZN41_INTERNAL_a40b4ca8_4_k_cu_2f86def8_1360434cuda3std3__45__cpo5beginE:
	.zero		1
	.type		_ZN41_INTERNAL_a40b4ca8_4_k_cu_2f86def8_1360434cuda3std6ranges3__45__cpo5beginE,@object
	.size		_ZN41_INTERNAL_a40b4ca8_4_k_cu_2f86def8_1360434cuda3std6ranges3__45__cpo5beginE,(_ZN41_INTERNAL_a40b4ca8_4_k_cu_2f86def8_1360436thrust24THRUST_300001_SM_1000_NS12placeholders2_5E - _ZN41_INTERNAL_a40b4ca8_4_k_cu_2f86def8_1360434cuda3std6ranges3__45__cpo5beginE)
_ZN41_INTERNAL_a40b4ca8_4_k_cu_2f86def8_1360434cuda3std6ranges3__45__cpo5beginE:
	.zero		1
	.type		_ZN41_INTERNAL_a40b4ca8_4_k_cu_2f86def8_1360436thrust24THRUST_300001_SM_1000_NS12placeholders2_5E,@object
	.size		_ZN41_INTERNAL_a40b4ca8_4_k_cu_2f86def8_1360436thrust24THRUST_300001_SM_1000_NS12placeholders2_5E,(_ZN41_INTERNAL_a40b4ca8_4_k_cu_2f86def8_1360434cuda3std3__45__cpo6rbeginE - _ZN41_INTERNAL_a40b4ca8_4_k_cu_2f86def8_1360436thrust24THRUST_300001_SM_1000_NS12placeholders2_5E)
_ZN41_INTERNAL_a40b4ca8_4_k_cu_2f86def8_1360436thrust24THRUST_300001_SM_1000_NS12placeholders2_5E:
	.zero		1
	.type		_ZN41_INTERNAL_a40b4ca8_4_k_cu_2f86def8_1360434cuda3std3__45__cpo6rbeginE,@object
	.size		_ZN41_INTERNAL_a40b4ca8_4_k_cu_2f86def8_1360434cuda3std3__45__cpo6rbeginE,(_ZN41_INTERNAL_a40b4ca8_4_k_cu_2f86def8_1360434cuda3std6ranges3__45__cpo7advanceE - _ZN41_INTERNAL_a40b4ca8_4_k_cu_2f86def8_1360434cuda3std3__45__cpo6rbeginE)
_ZN41_INTERNAL_a40b4ca8_4_k_cu_2f86def8_1360434cuda3std3__45__cpo6rbeginE:
	.zero		1
	.type		_ZN41_INTERNAL_a40b4ca8_4_k_cu_2f86def8_1360434cuda3std6ranges3__45__cpo7advanceE,@object
	.size		_ZN41_INTERNAL_a40b4ca8_4_k_cu_2f86def8_1360434cuda3std6ranges3__45__cpo7advanceE,(_ZN41_INTERNAL_a40b4ca8_4_k_cu_2f86def8_1360434cuda3std3__47nulloptE - _ZN41_INTERNAL_a40b4ca8_4_k_cu_2f86def8_1360434cuda3std6ranges3__45__cpo7advanceE)
_ZN41_INTERNAL_a40b4ca8_4_k_cu_2f86def8_1360434cuda3std6ranges3__45__cpo7advanceE:
	.zero		1
	.type		_ZN41_INTERNAL_a40b4ca8_4_k_cu_2f86def8_1360434cuda3std3__47nulloptE,@object
	.size		_ZN41_INTERNAL_a40b4ca8_4_k_cu_2f86def8_1360434cuda3std3__47nulloptE,(_ZN41_INTERNAL_a40b4ca8_4_k_cu_2f86def8_1360434cuda3std6ranges3__45__cpo8distanceE - _ZN41_INTERNAL_a40b4ca8_4_k_cu_2f86def8_1360434cuda3std3__47nulloptE)
_ZN41_INTERNAL_a40b4ca8_4_k_cu_2f86def8_1360434cuda3std3__47nulloptE:
	.zero		1
	.type		_ZN41_INTERNAL_a40b4ca8_4_k_cu_2f86def8_1360434cuda3std6ranges3__45__cpo8distanceE,@object
	.size		_ZN41_INTERNAL_a40b4ca8_4_k_cu_2f86def8_1360434cuda3std6ranges3__45__cpo8distanceE,(_ZN41_INTERNAL_a40b4ca8_4_k_cu_2f86def8_1360436thrust24THRUST_300001_SM_1000_NS12placeholders3_10E - _ZN41_INTERNAL_a40b4ca8_4_k_cu_2f86def8_1360434cuda3std6ranges3__45__cpo8distanceE)
_ZN41_INTERNAL_a40b4ca8_4_k_cu_2f86def8_1360434cuda3std6ranges3__45__cpo8distanceE:
	.zero		1
	.type		_ZN41_INTERNAL_a40b4ca8_4_k_cu_2f86def8_1360436thrust24THRUST_300001_SM_1000_NS12placeholders3_10E,@object
	.size		_ZN41_INTERNAL_a40b4ca8_4_k_cu_2f86def8_1360436thrust24THRUST_300001_SM_1000_NS12placeholders3_10E,(_ZN41_INTERNAL_a40b4ca8_4_k_cu_2f86def8_1360434cuda3std3__419piecewise_constructE - _ZN41_INTERNAL_a40b4ca8_4_k_cu_2f86def8_1360436thrust24THRUST_300001_SM_1000_NS12placeholders3_10E)
_ZN41_INTERNAL_a40b4ca8_4_k_cu_2f86def8_1360436thrust24THRUST_300001_SM_1000_NS12placeholders3_10E:
	.zero		1
	.type		_ZN41_INTERNAL_a40b4ca8_4_k_cu_2f86def8_1360434cuda3std3__419piecewise_constructE,@object
	.size		_ZN41_INTERNAL_a40b4ca8_4_k_cu_2f86def8_1360434cuda3std3__419piecewise_constructE,(_ZN41_INTERNAL_a40b4ca8_4_k_cu_2f86def8_1360434cuda3std6ranges3__45__cpo5cdataE - _ZN41_INTERNAL_a40b4ca8_4_k_cu_2f86def8_1360434cuda3std3__419piecewise_constructE)
_ZN41_INTERNAL_a40b4ca8_4_k_cu_2f86def8_1360434cuda3std3__419piecewise_constructE:
	.zero		1
	.type		_ZN41_INTERNAL_a40b4ca8_4_k_cu_2f86def8_1360434cuda3std6ranges3__45__cpo5cdataE,@object
	.size		_ZN41_INTERNAL_a40b4ca8_4_k_cu_2f86def8_1360434cuda3std6ranges3__45__cpo5cdataE,(_ZN41_INTERNAL_a40b4ca8_4_k_cu_2f86def8_1360436thrust24THRUST_300001_SM_1000_NS12placeholders2_2E - _ZN41_INTERNAL_a40b4ca8_4_k_cu_2f86def8_1360434cuda3std6ranges3__45__cpo5cdataE)
_ZN41_INTERNAL_a40b4ca8_4_k_cu_2f86def8_1360434cuda3std6ranges3__45__cpo5cdataE:
	.zero		1
	.type		_ZN41_INTERNAL_a40b4ca8_4_k_cu_2f86def8_1360436thrust24THRUST_300001_SM_1000_NS12placeholders2_2E,@object
	.size		_ZN41_INTERNAL_a40b4ca8_4_k_cu_2f86def8_1360436thrust24THRUST_300001_SM_1000_NS12placeholders2_2E,(_ZN41_INTERNAL_a40b4ca8_4_k_cu_2f86def8_1360434cuda3std3__45__cpo3endE - _ZN41_INTERNAL_a40b4ca8_4_k_cu_2f86def8_1360436thrust24THRUST_300001_SM_1000_NS12placeholders2_2E)
_ZN41_INTERNAL_a40b4ca8_4_k_cu_2f86def8_1360436thrust24THRUST_300001_SM_1000_NS12placeholders2_2E:
	.zero		1
	.type		_ZN41_INTERNAL_a40b4ca8_4_k_cu_2f86def8_1360434cuda3std3__45__cpo3endE,@object
	.size		_ZN41_INTERNAL_a40b4ca8_4_k_cu_2f86def8_1360434cuda3std3__45__cpo3endE,(_ZN41_INTERNAL_a40b4ca8_4_k_cu_2f86def8_1360434cuda3std6ranges3__45__cpo3endE - _ZN41_INTERNAL_a40b4ca8_4_k_cu_2f86def8_1360434cuda3std3__45__cpo3endE)
_ZN41_INTERNAL_a40b4ca8_4_k_cu_2f86def8_1360434cuda3std3__45__cpo3endE:
	.zero		1
	.type		_ZN41_INTERNAL_a40b4ca8_4_k_cu_2f86def8_1360434cuda3std6ranges3__45__cpo3endE,@object
	.size		_ZN41_INTERNAL_a40b4ca8_4_k_cu_2f86def8_1360434cuda3std6ranges3__45__cpo3endE,(_ZN41_INTERNAL_a40b4ca8_4_k_cu_2f86def8_1360436thrust24THRUST_300001_SM_1000_NS12placeholders2_6E - _ZN41_INTERNAL_a40b4ca8_4_k_cu_2f86def8_1360434cuda3std6ranges3__45__cpo3endE)
_ZN41_INTERNAL_a40b4ca8_4_k_cu_2f86def8_1360434cuda3std6ranges3__45__cpo3endE:
	.zero		1
	.type		_ZN41_INTERNAL_a40b4ca8_4_k_cu_2f86def8_1360436thrust24THRUST_300001_SM_1000_NS12placeholders2_6E,@object
	.size		_ZN41_INTERNAL_a40b4ca8_4_k_cu_2f86def8_1360436thrust24THRUST_300001_SM_1000_NS12placeholders2_6E,(_ZN41_INTERNAL_a40b4ca8_4_k_cu_2f86def8_1360434cuda3std3__45__cpo4rendE - _ZN41_INTERNAL_a40b4ca8_4_k_cu_2f86def8_1360436thrust24THRUST_300001_SM_1000_NS12placeholders2_6E)
_ZN41_INTERNAL_a40b4ca8_4_k_cu_2f86def8_1360436thrust24THRUST_300001_SM_1000_NS12placeholders2_6E:
	.zero		1
	.type		_ZN41_INTERNAL_a40b4ca8_4_k_cu_2f86def8_1360434cuda3std3__45__cpo4rendE,@object
	.size		_ZN41_INTERNAL_a40b4ca8_4_k_cu_2f86def8_1360434cuda3std3__45__cpo4rendE,(_ZN41_INTERNAL_a40b4ca8_4_k_cu_2f86def8_1360434cuda3std6ranges3__45__cpo9iter_swapE - _ZN41_INTERNAL_a40b4ca8_4_k_cu_2f86def8_1360434cuda3std3__45__cpo4rendE)
_ZN41_INTERNAL_a40b4ca8_4_k_cu_2f86def8_1360434cuda3std3__45__cpo4rendE:
	.zero		1
	.type		_ZN41_INTERNAL_a40b4ca8_4_k_cu_2f86def8_1360434cuda3std6ranges3__45__cpo9iter_swapE,@object
	.size		_ZN41_INTERNAL_a40b4ca8_4_k_cu_2f86def8_1360434cuda3std6ranges3__45__cpo9iter_swapE,(_ZN41_INTERNAL_a40b4ca8_4_k_cu_2f86def8_1360434cuda3std3__48unexpectE - _ZN41_INTERNAL_a40b4ca8_4_k_cu_2f86def8_1360434cuda3std6ranges3__45__cpo9iter_swapE)
_ZN41_INTERNAL_a40b4ca8_4_k_cu_2f86def8_1360434cuda3std6ranges3__45__cpo9iter_swapE:
	.zero		1
	.type		_ZN41_INTERNAL_a40b4ca8_4_k_cu_2f86def8_1360434cuda3std3__48unexpectE,@object
	.size		_ZN41_INTERNAL_a40b4ca8_4_k_cu_2f86def8_1360434cuda3std3__48unexpectE,(_ZN41_INTERNAL_a40b4ca8_4_k_cu_2f86def8_1360436thrust24THRUST_300001_SM_1000_NS8cuda_cub3parE - _ZN41_INTERNAL_a40b4ca8_4_k_cu_2f86def8_1360434cuda3std3__48unexpectE)
_ZN41_INTERNAL_a40b4ca8_4_k_cu_2f86def8_1360434cuda3std3__48unexpectE:
	.zero		1
	.type		_ZN41_INTERNAL_a40b4ca8_4_k_cu_2f86def8_1360436thrust24THRUST_300001_SM_1000_NS8cuda_cub3parE,@object
	.size		_ZN41_INTERNAL_a40b4ca8_4_k_cu_2f86def8_1360436thrust24THRUST_300001_SM_1000_NS8cuda_cub3parE,(_ZN41_INTERNAL_a40b4ca8_4_k_cu_2f86def8_1360436thrust24THRUST_300001_SM_1000_NS12placeholders2_4E - _ZN41_INTERNAL_a40b4ca8_4_k_cu_2f86def8_1360436thrust24THRUST_300001_SM_1000_NS8cuda_cub3parE)
_ZN41_INTERNAL_a40b4ca8_4_k_cu_2f86def8_1360436thrust24THRUST_300001_SM_1000_NS8cuda_cub3parE:
	.zero		1
	.type		_ZN41_INTERNAL_a40b4ca8_4_k_cu_2f86def8_1360436thrust24THRUST_300001_SM_1000_NS12placeholders2_4E,@object
	.size		_ZN41_INTERNAL_a40b4ca8_4_k_cu_2f86def8_1360436thrust24THRUST_300001_SM_1000_NS12placeholders2_4E,(_ZN41_INTERNAL_a40b4ca8_4_k_cu_2f86def8_1360434cuda3std3__45__cpo4cendE - _ZN41_INTERNAL_a40b4ca8_4_k_cu_2f86def8_1360436thrust24THRUST_300001_SM_1000_NS12placeholders2_4E)
_ZN41_INTERNAL_a40b4ca8_4_k_cu_2f86def8_1360436thrust24THRUST_300001_SM_1000_NS12placeholders2_4E:
	.zero		1
	.type		_ZN41_INTERNAL_a40b4ca8_4_k_cu_2f86def8_1360434cuda3std3__45__cpo4cendE,@object
	.size		_ZN41_INTERNAL_a40b4ca8_4_k_cu_2f86def8_1360434cuda3std3__45__cpo4cendE,(_ZN41_INTERNAL_a40b4ca8_4_k_cu_2f86def8_1360434cuda3std6ranges3__45__cpo4cendE - _ZN41_INTERNAL_a40b4ca8_4_k_cu_2f86def8_1360434cuda3std3__45__cpo4cendE)
_ZN41_INTERNAL_a40b4ca8_4_k_cu_2f86def8_1360434cuda3std3__45__cpo4cendE:
	.zero		1
	.type		_ZN41_INTERNAL_a40b4ca8_4_k_cu_2f86def8_1360434cuda3std6ranges3__45__cpo4cendE,@object
	.size		_ZN41_INTERNAL_a40b4ca8_4_k_cu_2f86def8_1360434cuda3std6ranges3__45__cpo4cendE,(_ZN41_INTERNAL_a40b4ca8_4_k_cu_2f86def8_1360434cuda3std3__420unreachable_sentinelE - _ZN41_INTERNAL_a40b4ca8_4_k_cu_2f86def8_1360434cuda3std6ranges3__45__cpo4cendE)
_ZN41_INTERNAL_a40b4ca8_4_k_cu_2f86def8_1360434cuda3std6ranges3__45__cpo4cendE:
	.zero		1
	.type		_ZN41_INTERNAL_a40b4ca8_4_k_cu_2f86def8_1360434cuda3std3__420unreachable_sentinelE,@object
	.size		_ZN41_INTERNAL_a40b4ca8_4_k_cu_2f86def8_1360434cuda3std3__420unreachable_sentinelE,(_ZN41_INTERNAL_a40b4ca8_4_k_cu_2f86def8_1360434cuda3std6ranges3__45__cpo5ssizeE - _ZN41_INTERNAL_a40b4ca8_4_k_cu_2f86def8_1360434cuda3std3__420unreachable_sentinelE)
_ZN41_INTERNAL_a40b4ca8_4_k_cu_2f86def8_1360434cuda3std3__420unreachable_sentinelE:
	.zero		1
	.type		_ZN41_INTERNAL_a40b4ca8_4_k_cu_2f86def8_1360434cuda3std6ranges3__45__cpo5ssizeE,@object
	.size		_ZN41_INTERNAL_a40b4ca8_4_k_cu_2f86def8_1360434cuda3std6ranges3__45__cpo5ssizeE,(_ZN41_INTERNAL_a40b4ca8_4_k_cu_2f86def8_1360436thrust24THRUST_300001_SM_1000_NS12placeholders2_8E - _ZN41_INTERNAL_a40b4ca8_4_k_cu_2f86def8_1360434cuda3std6ranges3__45__cpo5ssizeE)
_ZN41_INTERNAL_a40b4ca8_4_k_cu_2f86def8_1360434cuda3std6ranges3__45__cpo5ssizeE:
	.zero		1
	.type		_ZN41_INTERNAL_a40b4ca8_4_k_cu_2f86def8_1360436thrust24THRUST_300001_SM_1000_NS12placeholders2_8E,@object
	.size		_ZN41_INTERNAL_a40b4ca8_4_k_cu_2f86def8_1360436thrust24THRUST_300001_SM_1000_NS12placeholders2_8E,(_ZN41_INTERNAL_a40b4ca8_4_k_cu_2f86def8_1360434cuda3std3__45__cpo5crendE - _ZN41_INTERNAL_a40b4ca8_4_k_cu_2f86def8_1360436thrust24THRUST_300001_SM_1000_NS12placeholders2_8E)
_ZN41_INTERNAL_a40b4ca8_4_k_cu_2f86def8_1360436thrust24THRUST_300001_SM_1000_NS12placeholders2_8E:
	.zero		1
	.type		_ZN41_INTERNAL_a40b4ca8_4_k_cu_2f86def8_1360434cuda3std3__45__cpo5crendE,@object
	.size		_ZN41_INTERNAL_a40b4ca8_4_k_cu_2f86def8_1360434cuda3std3__45__cpo5crendE,(_ZN41_INTERNAL_a40b4ca8_4_k_cu_2f86def8_1360434cuda3std6ranges3__45__cpo4prevE - _ZN41_INTERNAL_a40b4ca8_4_k_cu_2f86def8_1360434cuda3std3__45__cpo5crendE)
_ZN41_INTERNAL_a40b4ca8_4_k_cu_2f86def8_1360434cuda3std3__45__cpo5crendE:
	.zero		1
	.type		_ZN41_INTERNAL_a40b4ca8_4_k_cu_2f86def8_1360434cuda3std6ranges3__45__cpo4prevE,@object
	.size		_ZN41_INTERNAL_a40b4ca8_4_k_cu_2f86def8_1360434cuda3std6ranges3__45__cpo4prevE,(_ZN41_INTERNAL_a40b4ca8_4_k_cu_2f86def8_1360434cuda3std6ranges3__45__cpo9iter_moveE - _ZN41_INTERNAL_a40b4ca8_4_k_cu_2f86def8_1360434cuda3std6ranges3__45__cpo4prevE)
_ZN41_INTERNAL_a40b4ca8_4_k_cu_2f86def8_1360434cuda3std6ranges3__45__cpo4prevE:
	.zero		1
	.type		_ZN41_INTERNAL_a40b4ca8_4_k_cu_2f86def8_1360434cuda3std6ranges3__45__cpo9iter_moveE,@object
	.size		_ZN41_INTERNAL_a40b4ca8_4_k_cu_2f86def8_1360434cuda3std6ranges3__45__cpo9iter_moveE,(_ZN41_INTERNAL_a40b4ca8_4_k_cu_2f86def8_1360436thrust24THRUST_300001_SM_1000_NS6system6detail10sequential3seqE - _ZN41_INTERNAL_a40b4ca8_4_k_cu_2f86def8_1360434cuda3std6ranges3__45__cpo9iter_moveE)
_ZN41_INTERNAL_a40b4ca8_4_k_cu_2f86def8_1360434cuda3std6ranges3__45__cpo9iter_moveE:
	.zero		1
	.type		_ZN41_INTERNAL_a40b4ca8_4_k_cu_2f86def8_1360436thrust24THRUST_300001_SM_1000_NS6system6detail10sequential3seqE,@object
	.size		_ZN41_INTERNAL_a40b4ca8_4_k_cu_2f86def8_1360436thrust24THRUST_300001_SM_1000_NS6system6detail10sequential3seqE,(.L_31 - _ZN41_INTERNAL_a40b4ca8_4_k_cu_2f86def8_1360436thrust24THRUST_300001_SM_1000_NS6system6detail10sequential3seqE)
_ZN41_INTERNAL_a40b4ca8_4_k_cu_2f86def8_1360436thrust24THRUST_300001_SM_1000_NS6system6detail10sequential3seqE:
	.zero		1
.L_31:


//--------------------- .nv.constant0._ZN3cub18CUB_300001_SM_10006detail11EmptyKernelIvEEvv --------------------------
	.section	.nv.constant0._ZN3cub18CUB_300001_SM_10006detail11EmptyKernelIvEEvv,"a",@progbits
	.sectionflags	@""
	.align	4
.nv.constant0._ZN3cub18CUB_300001_SM_10006detail11EmptyKernelIvEEvv:
	.zero		896


//--------------------- SYMBOLS --------------------------

	.type		.nv.reservedSmem.offset0,@object
	.size		.nv.reservedSmem.offset0,0x4
